//
// Generated by NVIDIA NVVM Compiler
//
// Compiler Build ID: CL-36424714
// Cuda compilation tools, release 13.0, V13.0.88
// Based on NVVM 20.0.0
//

.version 9.0
.target sm_100
.address_size 64

	// .globl	_Z15histogramKernelPfPii

.visible .entry _Z15histogramKernelPfPii(
	.param .u64 .ptr .align 1 _Z15histogramKernelPfPii_param_0,
	.param .u64 .ptr .align 1 _Z15histogramKernelPfPii_param_1,
	.param .u32 _Z15histogramKernelPfPii_param_2
)
{
	.reg .pred 	%p<5>;
	.reg .b32 	%r<9>;
	.reg .b32 	%f<2>;
	.reg .b64 	%rd<9>;

	ld.param.u64 	%rd1, [_Z15histogramKernelPfPii_param_0];
	ld.param.u64 	%rd2, [_Z15histogramKernelPfPii_param_1];
	ld.param.u32 	%r2, [_Z15histogramKernelPfPii_param_2];
	mov.u32 	%r3, %ctaid.x;
	mov.u32 	%r4, %ntid.x;
	mov.u32 	%r5, %tid.x;
	mad.lo.s32 	%r1, %r3, %r4, %r5;
	setp.ge.s32 	%p1, %r1, %r2;
	@%p1 bra 	$L__BB0_3;
	cvta.to.global.u64 	%rd3, %rd1;
	mul.wide.s32 	%rd4, %r1, 4;
	add.s64 	%rd5, %rd3, %rd4;
	ld.global.f32 	%f1, [%rd5];
	setp.ltu.f32 	%p2, %f1, 0f00000000;
	setp.gtu.f32 	%p3, %f1, 0f41200000;
	or.pred  	%p4, %p2, %p3;
	@%p4 bra 	$L__BB0_3;
	cvt.rzi.s32.f32 	%r6, %f1;
	min.s32 	%r7, %r6, 9;
	cvta.to.global.u64 	%rd6, %rd2;
	mul.wide.s32 	%rd7, %r7, 4;
	add.s64 	%rd8, %rd6, %rd7;
	atom.global.add.u32 	%r8, [%rd8], 1;
$L__BB0_3:
	ret;

}


// ===== COMPILED SASS (sm_100) =====

	.target	sm_100

	.elftype	@"ET_EXEC"


//--------------------- .note.nv.tkinfo           --------------------------
	.section	.note.nv.tkinfo,"",@"SHT_NOTE"
	.sectionflags	@"SHF_NOTE_NV_TKINFO"
	.tkinfo
        /*0018*/ 	.word	0x00000002
        /*0030*/ 	.string	""
        /*0030*/ 	.string	"ptxas"
        /*0030*/ 	.string	"Cuda compilation tools, release 13.0, V13.0.88"
        /*0030*/ 	.string	"Build cuda_13.0.r13.0/compiler.36424714_0"
        /*0030*/ 	.string	"-arch sm_100 -m 64 "



//--------------------- .note.nv.cuinfo           --------------------------
	.section	.note.nv.cuinfo,"",@"SHT_NOTE"
	.sectionflags	@"SHF_NOTE_NV_CUINFO"
        /*0018*/ 	.short	0x0002
        /*001a*/ 	.short	0x0064
        /*001c*/ 	.short	0x0082
	.zero		2


//--------------------- .nv.info                  --------------------------
	.section	.nv.info,"",@"SHT_CUDA_INFO"
	.align	4


	//----- nvinfo : EIATTR_REGCOUNT
	.align		4
        /*0000*/ 	.byte	0x04, 0x2f
        /*0002*/ 	.short	(.L_1 - .L_0)
	.align		4
.L_0:
        /*0004*/ 	.word	index@(_Z15histogramKernelPfPii)
        /*0008*/ 	.word	0x0000000a


	//----- nvinfo : EIATTR_FRAME_SIZE
	.align		4
.L_1:
        /*000c*/ 	.byte	0x04, 0x11
        /*000e*/ 	.short	(.L_3 - .L_2)
	.align		4
.L_2:
        /*0010*/ 	.word	index@(_Z15histogramKernelPfPii)
        /*0014*/ 	.word	0x00000000


	//----- nvinfo : EIATTR_MIN_STACK_SIZE
	.align		4
.L_3:
        /*0018*/ 	.byte	0x04, 0x12
        /*001a*/ 	.short	(.L_5 - .L_4)
	.align		4
.L_4:
        /*001c*/ 	.word	index@(_Z15histogramKernelPfPii)
        /*0020*/ 	.word	0x00000000
.L_5:


//--------------------- .nv.compat                --------------------------
	.section	.nv.compat,"",@"SHT_CUDA_COMPAT_INFO"
	.align	4
        /*0000*/ 	.byte	0x02, 0x09, 0x00, 0x00, 0x02, 0x02, 0x01, 0x00, 0x02, 0x05, 0x05, 0x00, 0x03, 0x07, 0x01, 0x01
        /*0010*/ 	.byte	0x02, 0x03, 0x00, 0x00, 0x02, 0x06, 0x01, 0x00, 0x04, 0x0b, 0x08, 0x00, 0x01, 0x00, 0x00, 0x00
        /*0020*/ 	.byte	0x00, 0x00, 0x00, 0x00


//--------------------- .nv.info._Z15histogramKernelPfPii --------------------------
	.section	.nv.info._Z15histogramKernelPfPii,"",@"SHT_CUDA_INFO"
	.sectionflags	@""
	.align	4


	//----- nvinfo : EIATTR_CUDA_API_VERSION
	.align		4
        /*0000*/ 	.byte	0x04, 0x37
        /*0002*/ 	.short	(.L_7 - .L_6)
.L_6:
        /*0004*/ 	.word	0x00000082


	//----- nvinfo : EIATTR_KPARAM_INFO
	.align		4
.L_7:
        /*0008*/ 	.byte	0x04, 0x17
        /*000a*/ 	.short	(.L_9 - .L_8)
.L_8:
        /*000c*/ 	.word	0x00000000
        /*0010*/ 	.short	0x0002
        /*0012*/ 	.short	0x0010
        /*0014*/ 	.byte	0x00, 0xf0, 0x11, 0x00


	//----- nvinfo : EIATTR_KPARAM_INFO
	.align		4
.L_9:
        /*0018*/ 	.byte	0x04, 0x17
        /*001a*/ 	.short	(.L_11 - .L_10)
.L_10:
        /*001c*/ 	.word	0x00000000
        /*0020*/ 	.short	0x0001
        /*0022*/ 	.short	0x0008
        /*0024*/ 	.byte	0x00, 0xf5, 0x21, 0x00


	//----- nvinfo : EIATTR_KPARAM_INFO
	.align		4
.L_11:
        /*0028*/ 	.byte	0x04, 0x17
        /*002a*/ 	.short	(.L_13 - .L_12)
.L_12:
        /*002c*/ 	.word	0x00000000
        /*0030*/ 	.short	0x0000
        /*0032*/ 	.short	0x0000
        /*0034*/ 	.byte	0x00, 0xf5, 0x21, 0x00


	//----- nvinfo : EIATTR_SPARSE_MMA_MASK
	.align		4
.L_13:
        /*0038*/ 	.byte	0x03, 0x50
        /*003a*/ 	.short	0x0000


	//----- nvinfo : EIATTR_MAXREG_COUNT
	.align		4
        /*003c*/ 	.byte	0x03, 0x1b
        /*003e*/ 	.short	0x00ff


	//----- nvinfo : EIATTR_MERCURY_ISA_VERSION
	.align		4
        /*0040*/ 	.byte	0x03, 0x5f
        /*0042*/ 	.short	0x0101


	//----- nvinfo : EIATTR_VRC_CTA_INIT_COUNT
	.align		4
        /*0044*/ 	.byte	0x02, 0x4a
	.zero		1
	.zero		1


	//----- nvinfo : EIATTR_EXIT_INSTR_OFFSETS
	.align		4
        /*0048*/ 	.byte	0x04, 0x1c
        /*004a*/ 	.short	(.L_15 - .L_14)


	//   ....[0]....
.L_14:
        /*004c*/ 	.word	0x00000070


	//   ....[1]....
        /*0050*/ 	.word	0x000000e0


	//   ....[2]....
        /*0054*/ 	.word	0x00000150


	//----- nvinfo : EIATTR_CBANK_PARAM_SIZE
	.align		4
.L_15:
        /*0058*/ 	.byte	0x03, 0x19
        /*005a*/ 	.short	0x0014


	//----- nvinfo : EIATTR_PARAM_CBANK
	.align		4
        /*005c*/ 	.byte	0x04, 0x0a
        /*005e*/ 	.short	(.L_17 - .L_16)
	.align		4
.L_16:
        /*0060*/ 	.word	index@(.nv.constant0._Z15histogramKernelPfPii)
        /*0064*/ 	.short	0x0380
        /*0066*/ 	.short	0x0014


	//----- nvinfo : EIATTR_SW_WAR
	.align		4
.L_17:
        /*0068*/ 	.byte	0x04, 0x36
        /*006a*/ 	.short	(.L_19 - .L_18)
.L_18:
        /*006c*/ 	.word	0x00000008
.L_19:


//--------------------- .nv.callgraph             --------------------------
	.section	.nv.callgraph,"",@"SHT_CUDA_CALLGRAPH"
	.align	4
	.sectionentsize	8
	.align		4
        /*0000*/ 	.word	0x00000000
	.align		4
        /*0004*/ 	.word	0xffffffff
	.align		4
        /*0008*/ 	.word	0x00000000
	.align		4
        /*000c*/ 	.word	0xfffffffe
	.align		4
        /*0010*/ 	.word	0x00000000
	.align		4
        /*0014*/ 	.word	0xfffffffd
	.align		4
        /*0018*/ 	.word	0x00000000
	.align		4
        /*001c*/ 	.word	0xfffffffc


//--------------------- .text._Z15histogramKernelPfPii --------------------------
	.section	.text._Z15histogramKernelPfPii,"ax",@progbits
	.align	128
        .global         _Z15histogramKernelPfPii
        .type           _Z15histogramKernelPfPii,@function
        .size           _Z15histogramKernelPfPii,(.L_x_1 - _Z15histogramKernelPfPii)
        .other          _Z15histogramKernelPfPii,@"STO_CUDA_ENTRY STV_DEFAULT"
_Z15histogramKernelPfPii:
.text._Z15histogramKernelPfPii:
[----:B------:R-:W-:Y:S01]  /*0000*/  LDC R1, c[0x0][0x37c] ;  /* 0x0000df00ff017b82 */ /* 0x000fe20000000800 */
[----:B------:R-:W0:Y:S07]  /*0010*/  S2R R0, SR_TID.X ;  /* 0x0000000000007919 */ /* 0x000e2e0000002100 */
[----:B------:R-:W0:Y:S01]  /*0020*/  S2UR UR4, SR_CTAID.X ;  /* 0x00000000000479c3 */ /* 0x000e220000002500 */
[----:B------:R-:W1:Y:S07]  /*0030*/  LDCU UR5, c[0x0][0x390] ;  /* 0x00007200ff0577ac */ /* 0x000e6e0008000800 */
[----:B------:R-:W0:Y:S02]  /*0040*/  LDC R5, c[0x0][0x360] ;  /* 0x0000d800ff057b82 */ /* 0x000e240000000800 */
[----:B0-----:R-:W-:-:S05]  /*0050*/  IMAD R5, R5, UR4, R0 ;  /* 0x0000000405057c24 */ /* 0x001fca000f8e0200 */
[----:B-1----:R-:W-:-:S13]  /*0060*/  ISETP.GE.AND P0, PT, R5, UR5, PT ;  /* 0x0000000505007c0c */ /* 0x002fda000bf06270 */
[----:B------:R-:W-:Y:S05]  /*0070*/  @P0 EXIT ;  /* 0x000000000000094d */ /* 0x000fea0003800000 */
[----:B------:R-:W0:Y:S01]  /*0080*/  LDC.64 R2, c[0x0][0x380] ;  /* 0x0000e000ff027b82 */ /* 0x000e220000000a00 */
[----:B------:R-:W1:Y:S01]  /*0090*/  LDCU.64 UR4, c[0x0][0x358] ;  /* 0x00006b00ff0477ac */ /* 0x000e620008000a00 */
[----:B0-----:R-:W-:-:S05]  /*00a0*/  IMAD.WIDE R2, R5, 0x4, R2 ;  /* 0x0000000405027825 */ /* 0x001fca00078e0202 */
[----:B-1----:R-:W2:Y:S02]  /*00b0*/  LDG.E R0, desc[UR4][R2.64] ;  /* 0x0000000402007981 */ /* 0x002ea4000c1e1900 */
[----:B--2---:R-:W-:-:S04]  /*00c0*/  FSETP.GTU.AND P0, PT, R0, 10, PT ;  /* 0x412000000000780b */ /* 0x004fc80003f0c000 */
[----:B------:R-:W-:-:S13]  /*00d0*/  FSETP.LTU.OR P0, PT, R0, RZ, P0 ;  /* 0x000000ff0000720b */ /* 0x000fda0000709400 */
[----:B------:R-:W-:Y:S05]  /*00e0*/  @P0 EXIT ;  /* 0x000000000000094d */ /* 0x000fea0003800000 */
[----:B------:R-:W0:Y:S01]  /*00f0*/  LDC.64 R2, c[0x0][0x388] ;  /* 0x0000e200ff027b82 */ /* 0x000e220000000a00 */
[----:B------:R-:W1:Y:S01]  /*0100*/  F2I.TRUNC.NTZ R0, R0 ;  /* 0x0000000000007305 */ /* 0x000e62000020f100 */
[----:B------:R-:W-:Y:S01]  /*0110*/  HFMA2 R7, -RZ, RZ, 0, 5.9604644775390625e-08 ;  /* 0x00000001ff077431 */ /* 0x000fe200000001ff */
[----:B-1----:R-:W-:-:S05]  /*0120*/  VIMNMX R5, PT, PT, R0, 0x9, PT ;  /* 0x0000000900057848 */ /* 0x002fca0003fe0100 */
[----:B0-----:R-:W-:-:S05]  /*0130*/  IMAD.WIDE R2, R5, 0x4, R2 ;  /* 0x0000000405027825 */ /* 0x001fca00078e0202 */
[----:B------:R-:W-:Y:S01]  /*0140*/  REDG.E.ADD.STRONG.GPU desc[UR4][R2.64], R7 ;  /* 0x000000070200798e */ /* 0x000fe2000c12e104 */
[----:B------:R-:W-:Y:S05]  /*0150*/  EXIT ;  /* 0x000000000000794d */ /* 0x000fea0003800000 */
.L_x_0:
[----:B------:R-:W-:-:S00]  /*0160*/  BRA `(.L_x_0) ;  /* 0xfffffffc00fc7947 */ /* 0x000fc0000383ffff */
[----:B------:R-:W-:-:S00]  /*0170*/  NOP ;  /* 0x0000000000007918 */ /* 0x000fc00000000000 */
        /* <DEDUP_REMOVED lines=8> */
.L_x_1:


//--------------------- .nv.shared.reserved.0     --------------------------
	.section	.nv.shared.reserved.0,"aw",@nobits
	.weak		__nv_reservedSMEM_offset_0_alias
	.size		__nv_reservedSMEM_offset_0_alias, 0, 64
	.other		__nv_reservedSMEM_offset_0_alias,@"STO_CUDA_RESERVED_SHARED STV_DEFAULT"
__nv_reservedSMEM_offset_0_alias:
	.zero		0
	.zero		64


//--------------------- .nv.constant0._Z15histogramKernelPfPii --------------------------
	.section	.nv.constant0._Z15histogramKernelPfPii,"a",@progbits
	.sectionflags	@""
	.align	4
.nv.constant0._Z15histogramKernelPfPii:
	.zero		916


//--------------------- SYMBOLS --------------------------

	.type		.nv.reservedSmem.offset0,@object
	.size		.nv.reservedSmem.offset0,0x4
